//
// Generated by NVIDIA NVVM Compiler
//
// Compiler Build ID: CL-36424714
// Cuda compilation tools, release 13.0, V13.0.88
// Based on NVVM 20.0.0
//

.version 9.0
.target sm_100
.address_size 64

	// .globl	_Z12d_max_reduceIyEvPKT_PS0_i
// _ZZ12d_max_reduceIyEvPKT_PS0_iE5sdata has been demoted

.visible .entry _Z12d_max_reduceIyEvPKT_PS0_i(
	.param .u64 .ptr .align 1 _Z12d_max_reduceIyEvPKT_PS0_i_param_0,
	.param .u64 .ptr .align 1 _Z12d_max_reduceIyEvPKT_PS0_i_param_1,
	.param .u32 _Z12d_max_reduceIyEvPKT_PS0_i_param_2
)
{
	.reg .pred 	%p<12>;
	.reg .b32 	%r<15>;
	.reg .b64 	%rd<32>;
	// demoted variable
	.shared .align 8 .b8 _ZZ12d_max_reduceIyEvPKT_PS0_iE5sdata[512];
	ld.param.u64 	%rd11, [_Z12d_max_reduceIyEvPKT_PS0_i_param_0];
	ld.param.u64 	%rd12, [_Z12d_max_reduceIyEvPKT_PS0_i_param_1];
	ld.param.u32 	%r8, [_Z12d_max_reduceIyEvPKT_PS0_i_param_2];
	mov.u32 	%r1, %tid.x;
	mov.u32 	%r2, %ctaid.x;
	shl.b32 	%r9, %r2, 6;
	add.s32 	%r14, %r9, %r1;
	shl.b32 	%r10, %r1, 3;
	mov.u32 	%r11, _ZZ12d_max_reduceIyEvPKT_PS0_iE5sdata;
	add.s32 	%r4, %r11, %r10;
	mov.b64 	%rd13, 0;
	st.shared.u64 	[%r4], %rd13;
	setp.ge.u32 	%p1, %r14, %r8;
	@%p1 bra 	$L__BB0_7;
	cvta.to.global.u64 	%rd1, %rd11;
	mov.u32 	%r12, %nctaid.x;
	shl.b32 	%r5, %r12, 6;
	mov.b64 	%rd31, 0;
$L__BB0_2:
	mul.wide.u32 	%rd15, %r14, 8;
	add.s64 	%rd16, %rd1, %rd15;
	ld.global.u64 	%rd17, [%rd16];
	add.s32 	%r13, %r14, 32;
	mul.wide.u32 	%rd18, %r13, 8;
	add.s64 	%rd19, %rd1, %rd18;
	ld.global.u64 	%rd4, [%rd19];
	max.u64 	%rd20, %rd4, %rd31;
	setp.ge.u64 	%p2, %rd20, %rd17;
	@%p2 bra 	$L__BB0_4;
	st.shared.u64 	[%r4], %rd17;
	mov.u64 	%rd31, %rd17;
	bra.uni 	$L__BB0_6;
$L__BB0_4:
	setp.le.u64 	%p3, %rd4, %rd31;
	@%p3 bra 	$L__BB0_6;
	st.shared.u64 	[%r4], %rd4;
	mov.u64 	%rd31, %rd4;
$L__BB0_6:
	add.s32 	%r14, %r14, %r5;
	setp.lt.u32 	%p4, %r14, %r8;
	@%p4 bra 	$L__BB0_2;
$L__BB0_7:
	bar.sync 	0;
	setp.gt.u32 	%p5, %r1, 31;
	@%p5 bra 	$L__BB0_20;
	ld.shared.u64 	%rd6, [%r4+128];
	ld.shared.u64 	%rd21, [%r4];
	setp.le.u64 	%p6, %rd6, %rd21;
	@%p6 bra 	$L__BB0_10;
	st.shared.u64 	[%r4], %rd6;
$L__BB0_10:
	bar.warp.sync 	-1;
	ld.shared.u64 	%rd7, [%r4+64];
	ld.shared.u64 	%rd22, [%r4];
	setp.le.u64 	%p7, %rd7, %rd22;
	@%p7 bra 	$L__BB0_12;
	st.shared.u64 	[%r4], %rd7;
$L__BB0_12:
	bar.warp.sync 	-1;
	ld.shared.u64 	%rd8, [%r4+32];
	ld.shared.u64 	%rd23, [%r4];
	setp.le.u64 	%p8, %rd8, %rd23;
	@%p8 bra 	$L__BB0_14;
	st.shared.u64 	[%r4], %rd8;
$L__BB0_14:
	bar.warp.sync 	-1;
	ld.shared.u64 	%rd9, [%r4+16];
	ld.shared.u64 	%rd24, [%r4];
	setp.le.u64 	%p9, %rd9, %rd24;
	@%p9 bra 	$L__BB0_16;
	st.shared.u64 	[%r4], %rd9;
$L__BB0_16:
	bar.warp.sync 	-1;
	ld.shared.u64 	%rd10, [%r4+8];
	ld.shared.u64 	%rd25, [%r4];
	setp.le.u64 	%p10, %rd10, %rd25;
	@%p10 bra 	$L__BB0_18;
	st.shared.u64 	[%r4], %rd10;
$L__BB0_18:
	bar.warp.sync 	-1;
	setp.ne.s32 	%p11, %r1, 0;
	@%p11 bra 	$L__BB0_20;
	ld.shared.u64 	%rd26, [_ZZ12d_max_reduceIyEvPKT_PS0_iE5sdata];
	cvta.to.global.u64 	%rd27, %rd12;
	mul.wide.u32 	%rd28, %r2, 8;
	add.s64 	%rd29, %rd27, %rd28;
	st.global.u64 	[%rd29], %rd26;
$L__BB0_20:
	ret;

}


// ===== COMPILED SASS (sm_100) =====

	.target	sm_100

	.elftype	@"ET_EXEC"


//--------------------- .note.nv.tkinfo           --------------------------
	.section	.note.nv.tkinfo,"",@"SHT_NOTE"
	.sectionflags	@"SHF_NOTE_NV_TKINFO"
	.tkinfo
        /*0018*/ 	.word	0x00000002
        /*0030*/ 	.string	""
        /*0030*/ 	.string	"ptxas"
        /*0030*/ 	.string	"Cuda compilation tools, release 13.0, V13.0.88"
        /*0030*/ 	.string	"Build cuda_13.0.r13.0/compiler.36424714_0"
        /*0030*/ 	.string	"-arch sm_100 -m 64 "



//--------------------- .note.nv.cuinfo           --------------------------
	.section	.note.nv.cuinfo,"",@"SHT_NOTE"
	.sectionflags	@"SHF_NOTE_NV_CUINFO"
        /*0018*/ 	.short	0x0002
        /*001a*/ 	.short	0x0064
        /*001c*/ 	.short	0x0082
	.zero		2


//--------------------- .nv.info                  --------------------------
	.section	.nv.info,"",@"SHT_CUDA_INFO"
	.align	4


	//----- nvinfo : EIATTR_REGCOUNT
	.align		4
        /*0000*/ 	.byte	0x04, 0x2f
        /*0002*/ 	.short	(.L_1 - .L_0)
	.align		4
.L_0:
        /*0004*/ 	.word	index@(_Z12d_max_reduceIyEvPKT_PS0_i)
        /*0008*/ 	.word	0x00000016


	//----- nvinfo : EIATTR_FRAME_SIZE
	.align		4
.L_1:
        /*000c*/ 	.byte	0x04, 0x11
        /*000e*/ 	.short	(.L_3 - .L_2)
	.align		4
.L_2:
        /*0010*/ 	.word	index@(_Z12d_max_reduceIyEvPKT_PS0_i)
        /*0014*/ 	.word	0x00000000


	//----- nvinfo : EIATTR_MIN_STACK_SIZE
	.align		4
.L_3:
        /*0018*/ 	.byte	0x04, 0x12
        /*001a*/ 	.short	(.L_5 - .L_4)
	.align		4
.L_4:
        /*001c*/ 	.word	index@(_Z12d_max_reduceIyEvPKT_PS0_i)
        /*0020*/ 	.word	0x00000000
.L_5:


//--------------------- .nv.compat                --------------------------
	.section	.nv.compat,"",@"SHT_CUDA_COMPAT_INFO"
	.align	4
        /*0000*/ 	.byte	0x02, 0x09, 0x00, 0x00, 0x02, 0x02, 0x01, 0x00, 0x02, 0x05, 0x05, 0x00, 0x03, 0x07, 0x01, 0x01
        /*0010*/ 	.byte	0x02, 0x03, 0x00, 0x00, 0x02, 0x06, 0x01, 0x00, 0x04, 0x0b, 0x08, 0x00, 0x09, 0x00, 0x00, 0x00
        /*0020*/ 	.byte	0x00, 0x00, 0x00, 0x00


//--------------------- .nv.info._Z12d_max_reduceIyEvPKT_PS0_i --------------------------
	.section	.nv.info._Z12d_max_reduceIyEvPKT_PS0_i,"",@"SHT_CUDA_INFO"
	.sectionflags	@""
	.align	4


	//----- nvinfo : EIATTR_CUDA_API_VERSION
	.align		4
        /*0000*/ 	.byte	0x04, 0x37
        /*0002*/ 	.short	(.L_7 - .L_6)
.L_6:
        /*0004*/ 	.word	0x00000082


	//----- nvinfo : EIATTR_KPARAM_INFO
	.align		4
.L_7:
        /*0008*/ 	.byte	0x04, 0x17
        /*000a*/ 	.short	(.L_9 - .L_8)
.L_8:
        /*000c*/ 	.word	0x00000000
        /*0010*/ 	.short	0x0002
        /*0012*/ 	.short	0x0010
        /*0014*/ 	.byte	0x00, 0xf0, 0x11, 0x00


	//----- nvinfo : EIATTR_KPARAM_INFO
	.align		4
.L_9:
        /*0018*/ 	.byte	0x04, 0x17
        /*001a*/ 	.short	(.L_11 - .L_10)
.L_10:
        /*001c*/ 	.word	0x00000000
        /*0020*/ 	.short	0x0001
        /*0022*/ 	.short	0x0008
        /*0024*/ 	.byte	0x00, 0xf5, 0x21, 0x00


	//----- nvinfo : EIATTR_KPARAM_INFO
	.align		4
.L_11:
        /*0028*/ 	.byte	0x04, 0x17
        /*002a*/ 	.short	(.L_13 - .L_12)
.L_12:
        /*002c*/ 	.word	0x00000000
        /*0030*/ 	.short	0x0000
        /*0032*/ 	.short	0x0000
        /*0034*/ 	.byte	0x00, 0xf5, 0x21, 0x00


	//----- nvinfo : EIATTR_SPARSE_MMA_MASK
	.align		4
.L_13:
        /*0038*/ 	.byte	0x03, 0x50
        /*003a*/ 	.short	0x0000


	//----- nvinfo : EIATTR_MAXREG_COUNT
	.align		4
        /*003c*/ 	.byte	0x03, 0x1b
        /*003e*/ 	.short	0x00ff


	//----- nvinfo : EIATTR_NUM_BARRIERS
	.align		4
        /*0040*/ 	.byte	0x02, 0x4c
        /*0042*/ 	.byte	0x01
	.zero		1


	//----- nvinfo : EIATTR_MERCURY_ISA_VERSION
	.align		4
        /*0044*/ 	.byte	0x03, 0x5f
        /*0046*/ 	.short	0x0101


	//----- nvinfo : EIATTR_COOP_GROUP_MASK_REGIDS
	.align		4
        /*0048*/ 	.byte	0x04, 0x29
        /*004a*/ 	.short	(.L_15 - .L_14)


	//   ....[0]....
.L_14:
        /*004c*/ 	.word	0xffffffff


	//   ....[1]....
        /*0050*/ 	.word	0xffffffff


	//   ....[2]....
        /*0054*/ 	.word	0xffffffff


	//   ....[3]....
        /*0058*/ 	.word	0xffffffff


	//   ....[4]....
        /*005c*/ 	.word	0xffffffff


	//----- nvinfo : EIATTR_COOP_GROUP_INSTR_OFFSETS
	.align		4
.L_15:
        /*0060*/ 	.byte	0x04, 0x28
        /*0062*/ 	.short	(.L_17 - .L_16)


	//   ....[0]....
.L_16:
        /*0064*/ 	.word	0x00000370


	//   ....[1]....
        /*0068*/ 	.word	0x000003d0


	//   ....[2]....
        /*006c*/ 	.word	0x00000430


	//   ....[3]....
        /*0070*/ 	.word	0x00000490


	//   ....[4]....
        /*0074*/ 	.word	0x000004f0


	//----- nvinfo : EIATTR_VRC_CTA_INIT_COUNT
	.align		4
.L_17:
        /*0078*/ 	.byte	0x02, 0x4a
	.zero		1
	.zero		1


	//----- nvinfo : EIATTR_EXIT_INSTR_OFFSETS
	.align		4
        /*007c*/ 	.byte	0x04, 0x1c
        /*007e*/ 	.short	(.L_19 - .L_18)


	//   ....[0]....
.L_18:
        /*0080*/ 	.word	0x00000300


	//   ....[1]....
        /*0084*/ 	.word	0x00000500


	//   ....[2]....
        /*0088*/ 	.word	0x00000580


	//----- nvinfo : EIATTR_CRS_STACK_SIZE
	.align		4
.L_19:
        /*008c*/ 	.byte	0x04, 0x1e
        /*008e*/ 	.short	(.L_21 - .L_20)
.L_20:
        /*0090*/ 	.word	0x00000000


	//----- nvinfo : EIATTR_CBANK_PARAM_SIZE
	.align		4
.L_21:
        /*0094*/ 	.byte	0x03, 0x19
        /*0096*/ 	.short	0x0014


	//----- nvinfo : EIATTR_PARAM_CBANK
	.align		4
        /*0098*/ 	.byte	0x04, 0x0a
        /*009a*/ 	.short	(.L_23 - .L_22)
	.align		4
.L_22:
        /*009c*/ 	.word	index@(.nv.constant0._Z12d_max_reduceIyEvPKT_PS0_i)
        /*00a0*/ 	.short	0x0380
        /*00a2*/ 	.short	0x0014


	//----- nvinfo : EIATTR_SW_WAR
	.align		4
.L_23:
        /*00a4*/ 	.byte	0x04, 0x36
        /*00a6*/ 	.short	(.L_25 - .L_24)
.L_24:
        /*00a8*/ 	.word	0x00000008
.L_25:


//--------------------- .nv.callgraph             --------------------------
	.section	.nv.callgraph,"",@"SHT_CUDA_CALLGRAPH"
	.align	4
	.sectionentsize	8
	.align		4
        /*0000*/ 	.word	0x00000000
	.align		4
        /*0004*/ 	.word	0xffffffff
	.align		4
        /*0008*/ 	.word	0x00000000
	.align		4
        /*000c*/ 	.word	0xfffffffe
	.align		4
        /*0010*/ 	.word	0x00000000
	.align		4
        /*0014*/ 	.word	0xfffffffd
	.align		4
        /*0018*/ 	.word	0x00000000
	.align		4
        /*001c*/ 	.word	0xfffffffc


//--------------------- .text._Z12d_max_reduceIyEvPKT_PS0_i --------------------------
	.section	.text._Z12d_max_reduceIyEvPKT_PS0_i,"ax",@progbits
	.align	128
        .global         _Z12d_max_reduceIyEvPKT_PS0_i
        .type           _Z12d_max_reduceIyEvPKT_PS0_i,@function
        .size           _Z12d_max_reduceIyEvPKT_PS0_i,(.L_x_6 - _Z12d_max_reduceIyEvPKT_PS0_i)
        .other          _Z12d_max_reduceIyEvPKT_PS0_i,@"STO_CUDA_ENTRY STV_DEFAULT"
_Z12d_max_reduceIyEvPKT_PS0_i:
.text._Z12d_max_reduceIyEvPKT_PS0_i:
[----:B------:R-:W-:Y:S08]  /*0000*/  LDC R1, c[0x0][0x37c] ;  /* 0x0000df00ff017b82 */ /* 0x000ff00000000800 */
[----:B------:R-:W0:Y:S01]  /*0010*/  S2UR UR5, SR_CgaCtaId ;  /* 0x00000000000579c3 */ /* 0x000e220000008800 */
[----:B------:R-:W1:Y:S01]  /*0020*/  S2R R3, SR_TID.X ;  /* 0x0000000000037919 */ /* 0x000e620000002100 */
[----:B------:R-:W-:Y:S01]  /*0030*/  UMOV UR4, 0x400 ;  /* 0x0000040000047882 */ /* 0x000fe20000000000 */
[----:B------:R-:W2:Y:S01]  /*0040*/  LDCU.64 UR6, c[0x0][0x358] ;  /* 0x00006b00ff0677ac */ /* 0x000ea20008000a00 */
[----:B------:R-:W-:Y:S01]  /*0050*/  BSSY.RECONVERGENT B0, `(.L_x_0) ;  /* 0x0000028000007945 */ /* 0x000fe20003800200 */
[----:B------:R-:W3:Y:S01]  /*0060*/  S2R R0, SR_CTAID.X ;  /* 0x0000000000007919 */ /* 0x000ee20000002500 */
[----:B0-----:R-:W-:Y:S01]  /*0070*/  ULEA UR4, UR5, UR4, 0x18 ;  /* 0x0000000405047291 */ /* 0x001fe2000f8ec0ff */
[----:B------:R-:W0:Y:S05]  /*0080*/  LDCU UR5, c[0x0][0x390] ;  /* 0x00007200ff0577ac */ /* 0x000e2a0008000800 */
[----:B-1----:R-:W-:-:S05]  /*0090*/  LEA R2, R3, UR4, 0x3 ;  /* 0x0000000403027c11 */ /* 0x002fca000f8e18ff */
[----:B------:R-:W1:Y:S01]  /*00a0*/  LDCU UR4, c[0x0][0x390] ;  /* 0x00007200ff0477ac */ /* 0x000e620008000800 */
[----:B---3--:R-:W-:Y:S01]  /*00b0*/  IMAD R6, R0, 0x40, R3 ;  /* 0x0000004000067824 */ /* 0x008fe200078e0203 */
[----:B------:R3:W-:Y:S04]  /*00c0*/  STS.64 [R2], RZ ;  /* 0x000000ff02007388 */ /* 0x0007e80000000a00 */
[----:B0-----:R-:W-:-:S13]  /*00d0*/  ISETP.GE.U32.AND P0, PT, R6, UR5, PT ;  /* 0x0000000506007c0c */ /* 0x001fda000bf06070 */
[----:B-123--:R-:W-:Y:S05]  /*00e0*/  @P0 BRA `(.L_x_1) ;  /* 0x0000000000780947 */ /* 0x00efea0003800000 */
[----:B------:R-:W0:Y:S01]  /*00f0*/  LDC R10, c[0x0][0x370] ;  /* 0x0000dc00ff0a7b82 */ /* 0x000e220000000800 */
[----:B------:R-:W-:Y:S02]  /*0100*/  IMAD.MOV.U32 R11, RZ, RZ, R6 ;  /* 0x000000ffff0b7224 */ /* 0x000fe400078e0006 */
[----:B------:R-:W-:Y:S02]  /*0110*/  IMAD.MOV.U32 R17, RZ, RZ, RZ ;  /* 0x000000ffff117224 */ /* 0x000fe400078e00ff */
[----:B------:R-:W-:-:S03]  /*0120*/  IMAD.MOV.U32 R19, RZ, RZ, RZ ;  /* 0x000000ffff137224 */ /* 0x000fc600078e00ff */
[----:B------:R-:W1:Y:S04]  /*0130*/  LDC.64 R4, c[0x0][0x380] ;  /* 0x0000e000ff047b82 */ /* 0x000e680000000a00 */
.L_x_4:
[----:B-1----:R-:W-:-:S04]  /*0140*/  VIADD R9, R11, 0x20 ;  /* 0x000000200b097836 */ /* 0x002fc80000000000 */
[----:B-1----:R-:W-:-:S06]  /*0150*/  IMAD.WIDE.U32 R8, R9, 0x8, R4 ;  /* 0x0000000809087825 */ /* 0x002fcc00078e0004 */
[----:B------:R-:W2:Y:S01]  /*0160*/  LDG.E.64 R8, desc[UR6][R8.64] ;  /* 0x0000000608087981 */ /* 0x000ea2000c1e1b00 */
[----:B0-----:R-:W-:-:S06]  /*0170*/  IMAD.WIDE.U32 R6, R11, 0x8, R4 ;  /* 0x000000080b067825 */ /* 0x001fcc00078e0004 */
[----:B------:R-:W3:Y:S01]  /*0180*/  LDG.E.64 R6, desc[UR6][R6.64] ;  /* 0x0000000606067981 */ /* 0x000ee2000c1e1b00 */
[----:B0-----:R-:W-:Y:S01]  /*0190*/  IMAD R11, R10, 0x40, R11 ;  /* 0x000000400a0b7824 */ /* 0x001fe200078e020b */
[----:B------:R-:W-:Y:S04]  /*01a0*/  BSSY.RECONVERGENT B1, `(.L_x_2) ;  /* 0x0000011000017945 */ /* 0x000fe80003800200 */
[----:B------:R-:W-:Y:S02]  /*01b0*/  ISETP.GE.U32.AND P1, PT, R11, UR4, PT ;  /* 0x000000040b007c0c */ /* 0x000fe4000bf26070 */
[----:B--2---:R-:W-:-:S04]  /*01c0*/  ISETP.GT.U32.AND P0, PT, R8, R17, PT ;  /* 0x000000110800720c */ /* 0x004fc80003f04070 */
[----:B------:R-:W-:-:S04]  /*01d0*/  ISETP.GT.U32.AND.EX P0, PT, R9, R19, PT, P0 ;  /* 0x000000130900720c */ /* 0x000fc80003f04100 */
[----:B------:R-:W-:Y:S02]  /*01e0*/  SEL R13, R8, R17, P0 ;  /* 0x00000011080d7207 */ /* 0x000fe40000000000 */
[----:B------:R-:W-:Y:S02]  /*01f0*/  SEL R15, R9, R19, P0 ;  /* 0x00000013090f7207 */ /* 0x000fe40000000000 */
[----:B---3--:R-:W-:-:S04]  /*0200*/  ISETP.GE.U32.AND P0, PT, R13, R6, PT ;  /* 0x000000060d00720c */ /* 0x008fc80003f06070 */
[----:B------:R-:W-:-:S13]  /*0210*/  ISETP.GE.U32.AND.EX P0, PT, R15, R7, PT, P0 ;  /* 0x000000070f00720c */ /* 0x000fda0003f06100 */
[----:B------:R0:W-:Y:S01]  /*0220*/  @!P0 STS.64 [R2], R6 ;  /* 0x0000000602008388 */ /* 0x0001e20000000a00 */
[----:B------:R-:W-:Y:S02]  /*0230*/  @!P0 IMAD.MOV.U32 R17, RZ, RZ, R6 ;  /* 0x000000ffff118224 */ /* 0x000fe400078e0006 */
[----:B------:R-:W-:Y:S01]  /*0240*/  @!P0 IMAD.MOV.U32 R19, RZ, RZ, R7 ;  /* 0x000000ffff138224 */ /* 0x000fe200078e0007 */
[----:B------:R-:W-:Y:S06]  /*0250*/  @!P0 BRA `(.L_x_3) ;  /* 0x0000000000148947 */ /* 0x000fec0003800000 */
[----:B------:R-:W-:-:S04]  /*0260*/  ISETP.GT.U32.AND P0, PT, R8, R17, PT ;  /* 0x000000110800720c */ /* 0x000fc80003f04070 */
[----:B------:R-:W-:-:S13]  /*0270*/  ISETP.GT.U32.AND.EX P0, PT, R9, R19, PT, P0 ;  /* 0x000000130900720c */ /* 0x000fda0003f04100 */
[----:B------:R1:W-:Y:S01]  /*0280*/  @P0 STS.64 [R2], R8 ;  /* 0x0000000802000388 */ /* 0x0003e20000000a00 */
[----:B------:R-:W-:Y:S02]  /*0290*/  @P0 IMAD.MOV.U32 R17, RZ, RZ, R8 ;  /* 0x000000ffff110224 */ /* 0x000fe400078e0008 */
[----:B------:R-:W-:-:S07]  /*02a0*/  @P0 IMAD.MOV.U32 R19, RZ, RZ, R9 ;  /* 0x000000ffff130224 */ /* 0x000fce00078e0009 */
.L_x_3:
[----:B------:R-:W-:Y:S05]  /*02b0*/  BSYNC.RECONVERGENT B1 ;  /* 0x0000000000017941 */ /* 0x000fea0003800200 */
.L_x_2:
[----:B------:R-:W-:Y:S05]  /*02c0*/  @!P1 BRA `(.L_x_4) ;  /* 0xfffffffc009c9947 */ /* 0x000fea000383ffff */
.L_x_1:
[----:B------:R-:W-:Y:S05]  /*02d0*/  BSYNC.RECONVERGENT B0 ;  /* 0x0000000000007941 */ /* 0x000fea0003800200 */
.L_x_0:
[----:B------:R-:W-:Y:S01]  /*02e0*/  BAR.SYNC.DEFER_BLOCKING 0x0 ;  /* 0x0000000000007b1d */ /* 0x000fe20000010000 */
[----:B------:R-:W-:-:S13]  /*02f0*/  ISETP.GT.U32.AND P0, PT, R3, 0x1f, PT ;  /* 0x0000001f0300780c */ /* 0x000fda0003f04070 */
[----:B------:R-:W-:Y:S05]  /*0300*/  @P0 EXIT ;  /* 0x000000000000094d */ /* 0x000fea0003800000 */
[----:B------:R-:W-:Y:S01]  /*0310*/  LDS.64 R4, [R2+0x80] ;  /* 0x0000800002047984 */ /* 0x000fe20000000a00 */
[----:B------:R-:W-:-:S03]  /*0320*/  ISETP.NE.AND P1, PT, R3, RZ, PT ;  /* 0x000000ff0300720c */ /* 0x000fc60003f25270 */
[----:B0-----:R-:W0:Y:S02]  /*0330*/  LDS.64 R6, [R2] ;  /* 0x0000000002067984 */ /* 0x001e240000000a00 */
[----:B0-----:R-:W-:-:S04]  /*0340*/  ISETP.GT.U32.AND P0, PT, R4, R6, PT ;  /* 0x000000060400720c */ /* 0x001fc80003f04070 */
[----:B------:R-:W-:-:S13]  /*0350*/  ISETP.GT.U32.AND.EX P0, PT, R5, R7, PT, P0 ;  /* 0x000000070500720c */ /* 0x000fda0003f04100 */
[----:B------:R-:W-:Y:S01]  /*0360*/  @P0 STS.64 [R2], R4 ;  /* 0x0000000402000388 */ /* 0x000fe20000000a00 */
[----:B------:R-:W-:-:S03]  /*0370*/  NOP ;  /* 0x0000000000007918 */ /* 0x000fc60000000000 */
[----:B------:R-:W-:Y:S04]  /*0380*/  LDS.64 R6, [R2+0x40] ;  /* 0x0000400002067984 */ /* 0x000fe80000000a00 */
[----:B-1----:R-:W0:Y:S02]  /*0390*/  LDS.64 R8, [R2] ;  /* 0x0000000002087984 */ /* 0x002e240000000a00 */
[----:B0-----:R-:W-:-:S04]  /*03a0*/  ISETP.GT.U32.AND P0, PT, R6, R8, PT ;  /* 0x000000080600720c */ /* 0x001fc80003f04070 */
[----:B------:R-:W-:-:S13]  /*03b0*/  ISETP.GT.U32.AND.EX P0, PT, R7, R9, PT, P0 ;  /* 0x000000090700720c */ /* 0x000fda0003f04100 */
[----:B------:R-:W-:Y:S01]  /*03c0*/  @P0 STS.64 [R2], R6 ;  /* 0x0000000602000388 */ /* 0x000fe20000000a00 */
[----:B------:R-:W-:-:S03]  /*03d0*/  NOP ;  /* 0x0000000000007918 */ /* 0x000fc60000000000 */
[----:B------:R-:W-:Y:S04]  /*03e0*/  LDS.64 R8, [R2+0x20] ;  /* 0x0000200002087984 */ /* 0x000fe80000000a00 */
[----:B------:R-:W0:Y:S02]  /*03f0*/  LDS.64 R10, [R2] ;  /* 0x00000000020a7984 */ /* 0x000e240000000a00 */
        /* <DEDUP_REMOVED lines=14> */
[----:B------:R0:W-:Y:S01]  /*04e0*/  @P0 STS.64 [R2], R6 ;  /* 0x0000000602000388 */ /* 0x0001e20000000a00 */
[----:B------:R-:W-:Y:S01]  /*04f0*/  NOP ;  /* 0x0000000000007918 */ /* 0x000fe20000000000 */
[----:B------:R-:W-:Y:S05]  /*0500*/  @P1 EXIT ;  /* 0x000000000000194d */ /* 0x000fea0003800000 */
[----:B------:R-:W1:Y:S01]  /*0510*/  S2UR UR5, SR_CgaCtaId ;  /* 0x00000000000579c3 */ /* 0x000e620000008800 */
[----:B------:R-:W-:-:S07]  /*0520*/  UMOV UR4, 0x400 ;  /* 0x0000040000047882 */ /* 0x000fce0000000000 */
[----:B------:R-:W2:Y:S01]  /*0530*/  LDC.64 R4, c[0x0][0x388] ;  /* 0x0000e200ff047b82 */ /* 0x000ea20000000a00 */
[----:B-1----:R-:W-:Y:S01]  /*0540*/  ULEA UR4, UR5, UR4, 0x18 ;  /* 0x0000000405047291 */ /* 0x002fe2000f8ec0ff */
[----:B--2---:R-:W-:-:S08]  /*0550*/  IMAD.WIDE.U32 R4, R0, 0x8, R4 ;  /* 0x0000000800047825 */ /* 0x004fd000078e0004 */
[----:B0-----:R-:W0:Y:S04]  /*0560*/  LDS.64 R2, [UR4] ;  /* 0x00000004ff027984 */ /* 0x001e280008000a00 */
[----:B0-----:R-:W-:Y:S01]  /*0570*/  STG.E.64 desc[UR6][R4.64], R2 ;  /* 0x0000000204007986 */ /* 0x001fe2000c101b06 */
[----:B------:R-:W-:Y:S05]  /*0580*/  EXIT ;  /* 0x000000000000794d */ /* 0x000fea0003800000 */
.L_x_5:
[----:B------:R-:W-:-:S00]  /*0590*/  BRA `(.L_x_5) ;  /* 0xfffffffc00fc7947 */ /* 0x000fc0000383ffff */
[----:B------:R-:W-:-:S00]  /*05a0*/  NOP ;  /* 0x0000000000007918 */ /* 0x000fc00000000000 */
        /* <DEDUP_REMOVED lines=13> */
.L_x_6:


//--------------------- .nv.shared._Z12d_max_reduceIyEvPKT_PS0_i --------------------------
	.section	.nv.shared._Z12d_max_reduceIyEvPKT_PS0_i,"aw",@nobits
	.sectionflags	@""
	.align	8
.nv.shared._Z12d_max_reduceIyEvPKT_PS0_i:
	.zero		1536


//--------------------- .nv.shared.reserved.0     --------------------------
	.section	.nv.shared.reserved.0,"aw",@nobits
	.weak		__nv_reservedSMEM_offset_0_alias
	.size		__nv_reservedSMEM_offset_0_alias, 0, 64
	.other		__nv_reservedSMEM_offset_0_alias,@"STO_CUDA_RESERVED_SHARED STV_DEFAULT"
__nv_reservedSMEM_offset_0_alias:
	.zero		0
	.zero		64


//--------------------- .nv.constant0._Z12d_max_reduceIyEvPKT_PS0_i --------------------------
	.section	.nv.constant0._Z12d_max_reduceIyEvPKT_PS0_i,"a",@progbits
	.sectionflags	@""
	.align	4
.nv.constant0._Z12d_max_reduceIyEvPKT_PS0_i:
	.zero		916


//--------------------- SYMBOLS --------------------------

	.type		.nv.reservedSmem.offset0,@object
	.size		.nv.reservedSmem.offset0,0x4
	.type		.nv.reservedSmem.cap,@object
	.size		.nv.reservedSmem.cap,0x4
